//
// Generated by NVIDIA NVVM Compiler
//
// Compiler Build ID: CL-36424714
// Cuda compilation tools, release 13.0, V13.0.88
// Based on NVVM 20.0.0
//

.version 9.0
.target sm_100
.address_size 64

	// .globl	_Z20matrixMultiplyKernelPfS_S_iii
// _ZZ20matrixMultiplyKernelPfS_S_iiiE2As has been demoted
// _ZZ20matrixMultiplyKernelPfS_S_iiiE2Bs has been demoted

.visible .entry _Z20matrixMultiplyKernelPfS_S_iii(
	.param .u64 .ptr .align 1 _Z20matrixMultiplyKernelPfS_S_iii_param_0,
	.param .u64 .ptr .align 1 _Z20matrixMultiplyKernelPfS_S_iii_param_1,
	.param .u64 .ptr .align 1 _Z20matrixMultiplyKernelPfS_S_iii_param_2,
	.param .u32 _Z20matrixMultiplyKernelPfS_S_iii_param_3,
	.param .u32 _Z20matrixMultiplyKernelPfS_S_iii_param_4,
	.param .u32 _Z20matrixMultiplyKernelPfS_S_iii_param_5
)
{
	.reg .pred 	%p<12>;
	.reg .b32 	%r<43>;
	.reg .b32 	%f<111>;
	.reg .b64 	%rd<13>;
	// demoted variable
	.shared .align 4 .b8 _ZZ20matrixMultiplyKernelPfS_S_iiiE2As[4096];
	// demoted variable
	.shared .align 4 .b8 _ZZ20matrixMultiplyKernelPfS_S_iiiE2Bs[4096];
	ld.param.u64 	%rd3, [_Z20matrixMultiplyKernelPfS_S_iii_param_0];
	ld.param.u64 	%rd4, [_Z20matrixMultiplyKernelPfS_S_iii_param_1];
	ld.param.u64 	%rd5, [_Z20matrixMultiplyKernelPfS_S_iii_param_2];
	ld.param.u32 	%r24, [_Z20matrixMultiplyKernelPfS_S_iii_param_3];
	ld.param.u32 	%r25, [_Z20matrixMultiplyKernelPfS_S_iii_param_4];
	ld.param.u32 	%r26, [_Z20matrixMultiplyKernelPfS_S_iii_param_5];
	mov.u32 	%r27, %ctaid.y;
	shl.b32 	%r28, %r27, 5;
	mov.u32 	%r40, %tid.y;
	add.s32 	%r2, %r28, %r40;
	mov.u32 	%r29, %ctaid.x;
	shl.b32 	%r3, %r29, 5;
	mov.u32 	%r38, %tid.x;
	add.s32 	%r5, %r3, %r38;
	setp.lt.s32 	%p1, %r25, 1;
	mov.f32 	%f110, 0f00000000;
	@%p1 bra 	$L__BB0_7;
	add.s32 	%r30, %r25, 31;
	shr.u32 	%r31, %r30, 5;
	shl.b32 	%r32, %r40, 7;
	mov.u32 	%r33, _ZZ20matrixMultiplyKernelPfS_S_iiiE2As;
	add.s32 	%r6, %r33, %r32;
	shl.b32 	%r34, %r38, 2;
	add.s32 	%r7, %r6, %r34;
	mov.u32 	%r35, _ZZ20matrixMultiplyKernelPfS_S_iiiE2Bs;
	add.s32 	%r9, %r35, %r34;
	add.s32 	%r8, %r9, %r32;
	neg.s32 	%r42, %r31;
	mad.lo.s32 	%r36, %r40, %r26, %r38;
	add.s32 	%r41, %r36, %r3;
	shl.b32 	%r12, %r26, 5;
	mad.lo.s32 	%r39, %r25, %r2, %r38;
	cvta.to.global.u64 	%rd1, %rd3;
	cvta.to.global.u64 	%rd2, %rd4;
	mov.f32 	%f110, 0f00000000;
$L__BB0_2:
	setp.ge.s32 	%p2, %r2, %r24;
	setp.ge.u32 	%p3, %r38, %r25;
	mov.f32 	%f108, 0f00000000;
	or.pred  	%p4, %p2, %p3;
	@%p4 bra 	$L__BB0_4;
	mul.wide.u32 	%rd6, %r39, 4;
	add.s64 	%rd7, %rd1, %rd6;
	ld.global.f32 	%f108, [%rd7];
$L__BB0_4:
	setp.ge.s32 	%p5, %r5, %r26;
	st.shared.f32 	[%r7], %f108;
	setp.ge.u32 	%p6, %r40, %r25;
	mov.f32 	%f109, 0f00000000;
	or.pred  	%p7, %p5, %p6;
	@%p7 bra 	$L__BB0_6;
	mul.wide.u32 	%rd8, %r41, 4;
	add.s64 	%rd9, %rd2, %rd8;
	ld.global.f32 	%f109, [%rd9];
$L__BB0_6:
	st.shared.f32 	[%r8], %f109;
	bar.sync 	0;
	ld.shared.f32 	%f12, [%r6];
	ld.shared.f32 	%f13, [%r9];
	fma.rn.f32 	%f14, %f12, %f13, %f110;
	ld.shared.f32 	%f15, [%r6+4];
	ld.shared.f32 	%f16, [%r9+128];
	fma.rn.f32 	%f17, %f15, %f16, %f14;
	ld.shared.f32 	%f18, [%r6+8];
	ld.shared.f32 	%f19, [%r9+256];
	fma.rn.f32 	%f20, %f18, %f19, %f17;
	ld.shared.f32 	%f21, [%r6+12];
	ld.shared.f32 	%f22, [%r9+384];
	fma.rn.f32 	%f23, %f21, %f22, %f20;
	ld.shared.f32 	%f24, [%r6+16];
	ld.shared.f32 	%f25, [%r9+512];
	fma.rn.f32 	%f26, %f24, %f25, %f23;
	ld.shared.f32 	%f27, [%r6+20];
	ld.shared.f32 	%f28, [%r9+640];
	fma.rn.f32 	%f29, %f27, %f28, %f26;
	ld.shared.f32 	%f30, [%r6+24];
	ld.shared.f32 	%f31, [%r9+768];
	fma.rn.f32 	%f32, %f30, %f31, %f29;
	ld.shared.f32 	%f33, [%r6+28];
	ld.shared.f32 	%f34, [%r9+896];
	fma.rn.f32 	%f35, %f33, %f34, %f32;
	ld.shared.f32 	%f36, [%r6+32];
	ld.shared.f32 	%f37, [%r9+1024];
	fma.rn.f32 	%f38, %f36, %f37, %f35;
	ld.shared.f32 	%f39, [%r6+36];
	ld.shared.f32 	%f40, [%r9+1152];
	fma.rn.f32 	%f41, %f39, %f40, %f38;
	ld.shared.f32 	%f42, [%r6+40];
	ld.shared.f32 	%f43, [%r9+1280];
	fma.rn.f32 	%f44, %f42, %f43, %f41;
	ld.shared.f32 	%f45, [%r6+44];
	ld.shared.f32 	%f46, [%r9+1408];
	fma.rn.f32 	%f47, %f45, %f46, %f44;
	ld.shared.f32 	%f48, [%r6+48];
	ld.shared.f32 	%f49, [%r9+1536];
	fma.rn.f32 	%f50, %f48, %f49, %f47;
	ld.shared.f32 	%f51, [%r6+52];
	ld.shared.f32 	%f52, [%r9+1664];
	fma.rn.f32 	%f53, %f51, %f52, %f50;
	ld.shared.f32 	%f54, [%r6+56];
	ld.shared.f32 	%f55, [%r9+1792];
	fma.rn.f32 	%f56, %f54, %f55, %f53;
	ld.shared.f32 	%f57, [%r6+60];
	ld.shared.f32 	%f58, [%r9+1920];
	fma.rn.f32 	%f59, %f57, %f58, %f56;
	ld.shared.f32 	%f60, [%r6+64];
	ld.shared.f32 	%f61, [%r9+2048];
	fma.rn.f32 	%f62, %f60, %f61, %f59;
	ld.shared.f32 	%f63, [%r6+68];
	ld.shared.f32 	%f64, [%r9+2176];
	fma.rn.f32 	%f65, %f63, %f64, %f62;
	ld.shared.f32 	%f66, [%r6+72];
	ld.shared.f32 	%f67, [%r9+2304];
	fma.rn.f32 	%f68, %f66, %f67, %f65;
	ld.shared.f32 	%f69, [%r6+76];
	ld.shared.f32 	%f70, [%r9+2432];
	fma.rn.f32 	%f71, %f69, %f70, %f68;
	ld.shared.f32 	%f72, [%r6+80];
	ld.shared.f32 	%f73, [%r9+2560];
	fma.rn.f32 	%f74, %f72, %f73, %f71;
	ld.shared.f32 	%f75, [%r6+84];
	ld.shared.f32 	%f76, [%r9+2688];
	fma.rn.f32 	%f77, %f75, %f76, %f74;
	ld.shared.f32 	%f78, [%r6+88];
	ld.shared.f32 	%f79, [%r9+2816];
	fma.rn.f32 	%f80, %f78, %f79, %f77;
	ld.shared.f32 	%f81, [%r6+92];
	ld.shared.f32 	%f82, [%r9+2944];
	fma.rn.f32 	%f83, %f81, %f82, %f80;
	ld.shared.f32 	%f84, [%r6+96];
	ld.shared.f32 	%f85, [%r9+3072];
	fma.rn.f32 	%f86, %f84, %f85, %f83;
	ld.shared.f32 	%f87, [%r6+100];
	ld.shared.f32 	%f88, [%r9+3200];
	fma.rn.f32 	%f89, %f87, %f88, %f86;
	ld.shared.f32 	%f90, [%r6+104];
	ld.shared.f32 	%f91, [%r9+3328];
	fma.rn.f32 	%f92, %f90, %f91, %f89;
	ld.shared.f32 	%f93, [%r6+108];
	ld.shared.f32 	%f94, [%r9+3456];
	fma.rn.f32 	%f95, %f93, %f94, %f92;
	ld.shared.f32 	%f96, [%r6+112];
	ld.shared.f32 	%f97, [%r9+3584];
	fma.rn.f32 	%f98, %f96, %f97, %f95;
	ld.shared.f32 	%f99, [%r6+116];
	ld.shared.f32 	%f100, [%r9+3712];
	fma.rn.f32 	%f101, %f99, %f100, %f98;
	ld.shared.f32 	%f102, [%r6+120];
	ld.shared.f32 	%f103, [%r9+3840];
	fma.rn.f32 	%f104, %f102, %f103, %f101;
	ld.shared.f32 	%f105, [%r6+124];
	ld.shared.f32 	%f106, [%r9+3968];
	fma.rn.f32 	%f110, %f105, %f106, %f104;
	bar.sync 	0;
	add.s32 	%r42, %r42, 1;
	setp.ne.s32 	%p8, %r42, 0;
	add.s32 	%r41, %r41, %r12;
	add.s32 	%r40, %r40, 32;
	add.s32 	%r39, %r39, 32;
	add.s32 	%r38, %r38, 32;
	@%p8 bra 	$L__BB0_2;
$L__BB0_7:
	setp.ge.s32 	%p9, %r2, %r24;
	setp.ge.s32 	%p10, %r5, %r26;
	or.pred  	%p11, %p9, %p10;
	@%p11 bra 	$L__BB0_9;
	mad.lo.s32 	%r37, %r26, %r2, %r5;
	cvta.to.global.u64 	%rd10, %rd5;
	mul.wide.s32 	%rd11, %r37, 4;
	add.s64 	%rd12, %rd10, %rd11;
	st.global.f32 	[%rd12], %f110;
$L__BB0_9:
	ret;

}


// ===== COMPILED SASS (sm_100) =====

	.target	sm_100

	.elftype	@"ET_EXEC"


//--------------------- .note.nv.tkinfo           --------------------------
	.section	.note.nv.tkinfo,"",@"SHT_NOTE"
	.sectionflags	@"SHF_NOTE_NV_TKINFO"
	.tkinfo
        /*0018*/ 	.word	0x00000002
        /*0030*/ 	.string	""
        /*0030*/ 	.string	"ptxas"
        /*0030*/ 	.string	"Cuda compilation tools, release 13.0, V13.0.88"
        /*0030*/ 	.string	"Build cuda_13.0.r13.0/compiler.36424714_0"
        /*0030*/ 	.string	"-arch sm_100 -m 64 "



//--------------------- .note.nv.cuinfo           --------------------------
	.section	.note.nv.cuinfo,"",@"SHT_NOTE"
	.sectionflags	@"SHF_NOTE_NV_CUINFO"
        /*0018*/ 	.short	0x0002
        /*001a*/ 	.short	0x0064
        /*001c*/ 	.short	0x0082
	.zero		2


//--------------------- .nv.info                  --------------------------
	.section	.nv.info,"",@"SHT_CUDA_INFO"
	.align	4


	//----- nvinfo : EIATTR_REGCOUNT
	.align		4
        /*0000*/ 	.byte	0x04, 0x2f
        /*0002*/ 	.short	(.L_1 - .L_0)
	.align		4
.L_0:
        /*0004*/ 	.word	index@(_Z20matrixMultiplyKernelPfS_S_iii)
        /*0008*/ 	.word	0x00000020


	//----- nvinfo : EIATTR_FRAME_SIZE
	.align		4
.L_1:
        /*000c*/ 	.byte	0x04, 0x11
        /*000e*/ 	.short	(.L_3 - .L_2)
	.align		4
.L_2:
        /*0010*/ 	.word	index@(_Z20matrixMultiplyKernelPfS_S_iii)
        /*0014*/ 	.word	0x00000000


	//----- nvinfo : EIATTR_MIN_STACK_SIZE
	.align		4
.L_3:
        /*0018*/ 	.byte	0x04, 0x12
        /*001a*/ 	.short	(.L_5 - .L_4)
	.align		4
.L_4:
        /*001c*/ 	.word	index@(_Z20matrixMultiplyKernelPfS_S_iii)
        /*0020*/ 	.word	0x00000000
.L_5:


//--------------------- .nv.compat                --------------------------
	.section	.nv.compat,"",@"SHT_CUDA_COMPAT_INFO"
	.align	4
        /*0000*/ 	.byte	0x02, 0x09, 0x00, 0x00, 0x02, 0x02, 0x01, 0x00, 0x02, 0x05, 0x05, 0x00, 0x03, 0x07, 0x01, 0x01
        /*0010*/ 	.byte	0x02, 0x03, 0x00, 0x00, 0x02, 0x06, 0x01, 0x00, 0x04, 0x0b, 0x08, 0x00, 0x09, 0x00, 0x00, 0x00
        /*0020*/ 	.byte	0x00, 0x00, 0x00, 0x00


//--------------------- .nv.info._Z20matrixMultiplyKernelPfS_S_iii --------------------------
	.section	.nv.info._Z20matrixMultiplyKernelPfS_S_iii,"",@"SHT_CUDA_INFO"
	.sectionflags	@""
	.align	4


	//----- nvinfo : EIATTR_CUDA_API_VERSION
	.align		4
        /*0000*/ 	.byte	0x04, 0x37
        /*0002*/ 	.short	(.L_7 - .L_6)
.L_6:
        /*0004*/ 	.word	0x00000082


	//----- nvinfo : EIATTR_KPARAM_INFO
	.align		4
.L_7:
        /*0008*/ 	.byte	0x04, 0x17
        /*000a*/ 	.short	(.L_9 - .L_8)
.L_8:
        /*000c*/ 	.word	0x00000000
        /*0010*/ 	.short	0x0005
        /*0012*/ 	.short	0x0020
        /*0014*/ 	.byte	0x00, 0xf0, 0x11, 0x00


	//----- nvinfo : EIATTR_KPARAM_INFO
	.align		4
.L_9:
        /*0018*/ 	.byte	0x04, 0x17
        /*001a*/ 	.short	(.L_11 - .L_10)
.L_10:
        /*001c*/ 	.word	0x00000000
        /*0020*/ 	.short	0x0004
        /*0022*/ 	.short	0x001c
        /*0024*/ 	.byte	0x00, 0xf0, 0x11, 0x00


	//----- nvinfo : EIATTR_KPARAM_INFO
	.align		4
.L_11:
        /*0028*/ 	.byte	0x04, 0x17
        /*002a*/ 	.short	(.L_13 - .L_12)
.L_12:
        /*002c*/ 	.word	0x00000000
        /*0030*/ 	.short	0x0003
        /*0032*/ 	.short	0x0018
        /*0034*/ 	.byte	0x00, 0xf0, 0x11, 0x00


	//----- nvinfo : EIATTR_KPARAM_INFO
	.align		4
.L_13:
        /*0038*/ 	.byte	0x04, 0x17
        /*003a*/ 	.short	(.L_15 - .L_14)
.L_14:
        /*003c*/ 	.word	0x00000000
        /*0040*/ 	.short	0x0002
        /*0042*/ 	.short	0x0010
        /*0044*/ 	.byte	0x00, 0xf5, 0x21, 0x00


	//----- nvinfo : EIATTR_KPARAM_INFO
	.align		4
.L_15:
        /*0048*/ 	.byte	0x04, 0x17
        /*004a*/ 	.short	(.L_17 - .L_16)
.L_16:
        /*004c*/ 	.word	0x00000000
        /*0050*/ 	.short	0x0001
        /*0052*/ 	.short	0x0008
        /*0054*/ 	.byte	0x00, 0xf5, 0x21, 0x00


	//----- nvinfo : EIATTR_KPARAM_INFO
	.align		4
.L_17:
        /*0058*/ 	.byte	0x04, 0x17
        /*005a*/ 	.short	(.L_19 - .L_18)
.L_18:
        /*005c*/ 	.word	0x00000000
        /*0060*/ 	.short	0x0000
        /*0062*/ 	.short	0x0000
        /*0064*/ 	.byte	0x00, 0xf5, 0x21, 0x00


	//----- nvinfo : EIATTR_SPARSE_MMA_MASK
	.align		4
.L_19:
        /*0068*/ 	.byte	0x03, 0x50
        /*006a*/ 	.short	0x0000


	//----- nvinfo : EIATTR_MAXREG_COUNT
	.align		4
        /*006c*/ 	.byte	0x03, 0x1b
        /*006e*/ 	.short	0x00ff


	//----- nvinfo : EIATTR_NUM_BARRIERS
	.align		4
        /*0070*/ 	.byte	0x02, 0x4c
        /*0072*/ 	.byte	0x01
	.zero		1


	//----- nvinfo : EIATTR_MERCURY_ISA_VERSION
	.align		4
        /*0074*/ 	.byte	0x03, 0x5f
        /*0076*/ 	.short	0x0101


	//----- nvinfo : EIATTR_VRC_CTA_INIT_COUNT
	.align		4
        /*0078*/ 	.byte	0x02, 0x4a
	.zero		1
	.zero		1


	//----- nvinfo : EIATTR_EXIT_INSTR_OFFSETS
	.align		4
        /*007c*/ 	.byte	0x04, 0x1c
        /*007e*/ 	.short	(.L_21 - .L_20)


	//   ....[0]....
.L_20:
        /*0080*/ 	.word	0x00000820


	//   ....[1]....
        /*0084*/ 	.word	0x00000870


	//----- nvinfo : EIATTR_CBANK_PARAM_SIZE
	.align		4
.L_21:
        /*0088*/ 	.byte	0x03, 0x19
        /*008a*/ 	.short	0x0024


	//----- nvinfo : EIATTR_PARAM_CBANK
	.align		4
        /*008c*/ 	.byte	0x04, 0x0a
        /*008e*/ 	.short	(.L_23 - .L_22)
	.align		4
.L_22:
        /*0090*/ 	.word	index@(.nv.constant0._Z20matrixMultiplyKernelPfS_S_iii)
        /*0094*/ 	.short	0x0380
        /*0096*/ 	.short	0x0024


	//----- nvinfo : EIATTR_SW_WAR
	.align		4
.L_23:
        /*0098*/ 	.byte	0x04, 0x36
        /*009a*/ 	.short	(.L_25 - .L_24)
.L_24:
        /*009c*/ 	.word	0x00000008
.L_25:


//--------------------- .nv.callgraph             --------------------------
	.section	.nv.callgraph,"",@"SHT_CUDA_CALLGRAPH"
	.align	4
	.sectionentsize	8
	.align		4
        /*0000*/ 	.word	0x00000000
	.align		4
        /*0004*/ 	.word	0xffffffff
	.align		4
        /*0008*/ 	.word	0x00000000
	.align		4
        /*000c*/ 	.word	0xfffffffe
	.align		4
        /*0010*/ 	.word	0x00000000
	.align		4
        /*0014*/ 	.word	0xfffffffd
	.align		4
        /*0018*/ 	.word	0x00000000
	.align		4
        /*001c*/ 	.word	0xfffffffc


//--------------------- .text._Z20matrixMultiplyKernelPfS_S_iii --------------------------
	.section	.text._Z20matrixMultiplyKernelPfS_S_iii,"ax",@progbits
	.align	128
        .global         _Z20matrixMultiplyKernelPfS_S_iii
        .type           _Z20matrixMultiplyKernelPfS_S_iii,@function
        .size           _Z20matrixMultiplyKernelPfS_S_iii,(.L_x_3 - _Z20matrixMultiplyKernelPfS_S_iii)
        .other          _Z20matrixMultiplyKernelPfS_S_iii,@"STO_CUDA_ENTRY STV_DEFAULT"
_Z20matrixMultiplyKernelPfS_S_iii:
.text._Z20matrixMultiplyKernelPfS_S_iii:
[----:B------:R-:W-:Y:S01]  /*0000*/  LDC R1, c[0x0][0x37c] ;  /* 0x0000df00ff017b82 */ /* 0x000fe20000000800 */
[----:B------:R-:W0:Y:S01]  /*0010*/  S2R R18, SR_CTAID.Y ;  /* 0x0000000000127919 */ /* 0x000e220000002600 */
[----:B------:R-:W1:Y:S01]  /*0020*/  LDCU UR10, c[0x0][0x39c] ;  /* 0x00007380ff0a77ac */ /* 0x000e620008000800 */
[----:B------:R-:W-:Y:S01]  /*0030*/  HFMA2 R21, -RZ, RZ, 0, 0 ;  /* 0x00000000ff157431 */ /* 0x000fe200000001ff */
[----:B------:R-:W0:Y:S01]  /*0040*/  S2R R17, SR_TID.Y ;  /* 0x0000000000117919 */ /* 0x000e220000002200 */
[----:B------:R-:W2:Y:S01]  /*0050*/  LDCU UR14, c[0x0][0x3a0] ;  /* 0x00007400ff0e77ac */ /* 0x000ea20008000800 */
[----:B------:R-:W3:Y:S01]  /*0060*/  S2R R2, SR_CTAID.X ;  /* 0x0000000000027919 */ /* 0x000ee20000002500 */
[----:B------:R-:W4:Y:S01]  /*0070*/  LDCU.64 UR8, c[0x0][0x358] ;  /* 0x00006b00ff0877ac */ /* 0x000f220008000a00 */
[----:B------:R-:W3:Y:S01]  /*0080*/  S2R R16, SR_TID.X ;  /* 0x0000000000107919 */ /* 0x000ee20000002100 */
[----:B-1----:R-:W-:Y:S01]  /*0090*/  UISETP.GE.AND UP0, UPT, UR10, 0x1, UPT ;  /* 0x000000010a00788c */ /* 0x002fe2000bf06270 */
[----:B0-----:R-:W-:-:S02]  /*00a0*/  LEA R18, R18, R17, 0x5 ;  /* 0x0000001112127211 */ /* 0x001fc400078e28ff */
[----:B---3--:R-:W-:-:S06]  /*00b0*/  LEA R19, R2, R16, 0x5 ;  /* 0x0000001002137211 */ /* 0x008fcc00078e28ff */
[----:B--2-4-:R-:W-:Y:S05]  /*00c0*/  BRA.U !UP0, `(.L_x_0) ;  /* 0x0000000508c87547 */ /* 0x014fea000b800000 */
[----:B------:R-:W0:Y:S01]  /*00d0*/  S2UR UR7, SR_CgaCtaId ;  /* 0x00000000000779c3 */ /* 0x000e220000008800 */
[----:B------:R-:W1:Y:S01]  /*00e0*/  LDCU UR11, c[0x0][0x3a0] ;  /* 0x00007400ff0b77ac */ /* 0x000e620008000800 */
[----:B------:R-:W-:Y:S01]  /*00f0*/  MOV R21, RZ ;  /* 0x000000ff00157202 */ /* 0x000fe20000000f00 */
[----:B------:R-:W-:Y:S01]  /*0100*/  IMAD R6, R18, UR10, R16 ;  /* 0x0000000a12067c24 */ /* 0x000fe2000f8e0210 */
[----:B------:R-:W-:Y:S01]  /*0110*/  UMOV UR5, 0x400 ;  /* 0x0000040000057882 */ /* 0x000fe20000000000 */
[----:B------:R-:W-:-:S03]  /*0120*/  UIADD3 UR4, UPT, UPT, UR10, 0x1f, URZ ;  /* 0x0000001f0a047890 */ /* 0x000fc6000fffe0ff */
[----:B------:R-:W2:Y:S01]  /*0130*/  LDC R0, c[0x0][0x3a0] ;  /* 0x0000e800ff007b82 */ /* 0x000ea20000000800 */
[----:B------:R-:W-:Y:S02]  /*0140*/  UIADD3 UR6, UPT, UPT, UR5, 0x1000, URZ ;  /* 0x0000100005067890 */ /* 0x000fe4000fffe0ff */
[----:B------:R-:W-:Y:S01]  /*0150*/  USHF.R.U32.HI UR4, URZ, 0x5, UR4 ;  /* 0x00000005ff047899 */ /* 0x000fe20008011604 */
[----:B------:R-:W3:Y:S03]  /*0160*/  LDCU.64 UR12, c[0x0][0x398] ;  /* 0x00007300ff0c77ac */ /* 0x000ee60008000a00 */
[----:B------:R-:W-:Y:S01]  /*0170*/  UIADD3 UR4, UPT, UPT, -UR4, URZ, URZ ;  /* 0x000000ff04047290 */ /* 0x000fe2000fffe1ff */
[----:B-1----:R-:W-:Y:S01]  /*0180*/  IMAD R7, R17, UR11, R16 ;  /* 0x0000000b11077c24 */ /* 0x002fe2000f8e0210 */
[----:B0-----:R-:W-:-:S04]  /*0190*/  ULEA UR5, UR7, UR5, 0x18 ;  /* 0x0000000507057291 */ /* 0x001fc8000f8ec0ff */
[----:B------:R-:W-:Y:S01]  /*01a0*/  LEA R7, R2, R7, 0x5 ;  /* 0x0000000702077211 */ /* 0x000fe200078e28ff */
[----:B------:R-:W-:Y:S01]  /*01b0*/  ULEA UR6, UR7, UR6, 0x18 ;  /* 0x0000000607067291 */ /* 0x000fe2000f8ec0ff */
[----:B------:R-:W-:-:S05]  /*01c0*/  LEA R5, R17, UR5, 0x7 ;  /* 0x0000000511057c11 */ /* 0x000fca000f8e38ff */
[C---:B------:R-:W-:Y:S02]  /*01d0*/  LEA R3, R16.reuse, UR6, 0x2 ;  /* 0x0000000610037c11 */ /* 0x040fe4000f8e10ff */
[----:B------:R-:W-:Y:S02]  /*01e0*/  LEA R4, R16, R5, 0x2 ;  /* 0x0000000510047211 */ /* 0x000fe400078e10ff */
[----:B---3--:R-:W-:-:S07]  /*01f0*/  LEA R2, R17, R3, 0x7 ;  /* 0x0000000311027211 */ /* 0x008fce00078e38ff */
.L_x_1:
[----:B------:R-:W-:Y:S01]  /*0200*/  ISETP.GE.U32.AND P1, PT, R16, UR13, PT ;  /* 0x0000000d10007c0c */ /* 0x000fe2000bf26070 */
[----:B------:R-:W-:Y:S01]  /*0210*/  HFMA2 R24, -RZ, RZ, 0, 0 ;  /* 0x00000000ff187431 */ /* 0x000fe200000001ff */
[----:B------:R-:W-:Y:S02]  /*0220*/  ISETP.GE.U32.AND P0, PT, R17, UR13, PT ;  /* 0x0000000d11007c0c */ /* 0x000fe4000bf06070 */
[----:B------:R-:W-:Y:S02]  /*0230*/  ISETP.GE.OR P1, PT, R18, UR12, P1 ;  /* 0x0000000c12007c0c */ /* 0x000fe40008f26670 */
[----:B--2---:R-:W-:Y:S02]  /*0240*/  ISETP.GE.OR P0, PT, R19, R0, P0 ;  /* 0x000000001300720c */ /* 0x004fe40000706670 */
[----:B------:R-:W-:-:S09]  /*0250*/  MOV R29, RZ ;  /* 0x000000ff001d7202 */ /* 0x000fd20000000f00 */
[----:B------:R-:W0:Y:S08]  /*0260*/  @!P1 LDC.64 R10, c[0x0][0x380] ;  /* 0x0000e000ff0a9b82 */ /* 0x000e300000000a00 */
[----:B------:R-:W1:Y:S01]  /*0270*/  @!P0 LDC.64 R8, c[0x0][0x388] ;  /* 0x0000e200ff088b82 */ /* 0x000e620000000a00 */
[----:B0-----:R-:W-:-:S05]  /*0280*/  @!P1 IMAD.WIDE.U32 R10, R6, 0x4, R10 ;  /* 0x00000004060a9825 */ /* 0x001fca00078e000a */
[----:B------:R-:W2:Y:S01]  /*0290*/  @!P1 LDG.E R29, desc[UR8][R10.64] ;  /* 0x000000080a1d9981 */ /* 0x000ea2000c1e1900 */
[----:B-1----:R-:W-:-:S05]  /*02a0*/  @!P0 IMAD.WIDE.U32 R22, R7, 0x4, R8 ;  /* 0x0000000407168825 */ /* 0x002fca00078e0008 */
[----:B------:R-:W3:Y:S01]  /*02b0*/  @!P0 LDG.E R24, desc[UR8][R22.64] ;  /* 0x0000000816188981 */ /* 0x000ee2000c1e1900 */
[----:B------:R-:W-:-:S04]  /*02c0*/  UIADD3 UR4, UPT, UPT, UR4, 0x1, URZ ;  /* 0x0000000104047890 */ /* 0x000fc8000fffe0ff */
[----:B------:R-:W-:Y:S01]  /*02d0*/  UISETP.NE.AND UP0, UPT, UR4, URZ, UPT ;  /* 0x000000ff0400728c */ /* 0x000fe2000bf05270 */
[----:B------:R-:W-:Y:S01]  /*02e0*/  IADD3 R17, PT, PT, R17, 0x20, RZ ;  /* 0x0000002011117810 */ /* 0x000fe20007ffe0ff */
[----:B--2---:R-:W-:Y:S04]  /*02f0*/  STS [R4], R29 ;  /* 0x0000001d04007388 */ /* 0x004fe80000000800 */
[----:B---3--:R-:W-:Y:S01]  /*0300*/  STS [R2], R24 ;  /* 0x0000001802007388 */ /* 0x008fe20000000800 */
[----:B------:R-:W-:Y:S06]  /*0310*/  BAR.SYNC.DEFER_BLOCKING 0x0 ;  /* 0x0000000000007b1d */ /* 0x000fec0000010000 */
[----:B------:R-:W-:Y:S04]  /*0320*/  LDS R28, [R3] ;  /* 0x00000000031c7984 */ /* 0x000fe80000000800 */
[----:B------:R-:W0:Y:S04]  /*0330*/  LDS.128 R12, [R5] ;  /* 0x00000000050c7984 */ /* 0x000e280000000c00 */
[----:B------:R-:W1:Y:S04]  /*0340*/  LDS R23, [R3+0x80] ;  /* 0x0000800003177984 */ /* 0x000e680000000800 */
[----:B------:R-:W2:Y:S04]  /*0350*/  LDS R27, [R3+0x100] ;  /* 0x00010000031b7984 */ /* 0x000ea80000000800 */
[----:B------:R-:W3:Y:S04]  /*0360*/  LDS R26, [R3+0x180] ;  /* 0x00018000031a7984 */ /* 0x000ee80000000800 */
[----:B------:R-:W-:Y:S04]  /*0370*/  LDS R25, [R3+0x200] ;  /* 0x0002000003197984 */ /* 0x000fe80000000800 */
[----:B------:R-:W4:Y:S04]  /*0380*/  LDS.128 R8, [R5+0x10] ;  /* 0x0000100005087984 */ /* 0x000f280000000c00 */
[----:B------:R-:W5:Y:S04]  /*0390*/  LDS R20, [R3+0x280] ;  /* 0x0002800003147984 */ /* 0x000f680000000800 */
[----:B------:R-:W-:Y:S04]  /*03a0*/  LDS R24, [R3+0x380] ;  /* 0x0003800003187984 */ /* 0x000fe80000000800 */
[----:B------:R-:W-:Y:S01]  /*03b0*/  LDS R22, [R3+0x480] ;  /* 0x0004800003167984 */ /* 0x000fe20000000800 */
[----:B0-----:R-:W-:-:S03]  /*03c0*/  FFMA R12, R12, R28, R21 ;  /* 0x0000001c0c0c7223 */ /* 0x001fc60000000015 */
[----:B------:R-:W0:Y:S01]  /*03d0*/  LDS R21, [R3+0x300] ;  /* 0x0003000003157984 */ /* 0x000e220000000800 */
[----:B-1----:R-:W-:-:S03]  /*03e0*/  FFMA R12, R23, R13, R12 ;  /* 0x0000000d170c7223 */ /* 0x002fc6000000000c */
[----:B------:R-:W-:Y:S01]  /*03f0*/  LDS R23, [R3+0x400] ;  /* 0x0004000003177984 */ /* 0x000fe20000000800 */
[----:B--2---:R-:W-:-:S04]  /*0400*/  FFMA R27, R27, R14, R12 ;  /* 0x0000000e1b1b7223 */ /* 0x004fc8000000000c */
[----:B---3--:R-:W-:Y:S02]  /*0410*/  FFMA R27, R26, R15, R27 ;  /* 0x0000000f1a1b7223 */ /* 0x008fe4000000001b */
[----:B------:R-:W1:Y:S04]  /*0420*/  LDS.128 R12, [R5+0x20] ;  /* 0x00002000050c7984 */ /* 0x000e680000000c00 */
[----:B------:R-:W-:Y:S01]  /*0430*/  LDS R26, [R3+0x580] ;  /* 0x00058000031a7984 */ /* 0x000fe20000000800 */
[----:B----4-:R-:W-:-:S03]  /*0440*/  FFMA R27, R8, R25, R27 ;  /* 0x00000019081b7223 */ /* 0x010fc6000000001b */
[----:B------:R-:W2:Y:S01]  /*0450*/  LDS R25, [R3+0x500] ;  /* 0x0005000003197984 */ /* 0x000ea20000000800 */
[----:B-----5:R-:W-:-:S04]  /*0460*/  FFMA R20, R20, R9, R27 ;  /* 0x0000000914147223 */ /* 0x020fc8000000001b */
[----:B0-----:R-:W-:Y:S02]  /*0470*/  FFMA R21, R21, R10, R20 ;  /* 0x0000000a15157223 */ /* 0x001fe40000000014 */
[----:B------:R-:W-:Y:S02]  /*0480*/  LDS R20, [R3+0x680] ;  /* 0x0006800003147984 */ /* 0x000fe40000000800 */
[----:B------:R-:W-:Y:S02]  /*0490*/  FFMA R27, R24, R11, R21 ;  /* 0x0000000b181b7223 */ /* 0x000fe40000000015 */
[----:B------:R-:W-:Y:S04]  /*04a0*/  LDS R21, [R3+0x600] ;  /* 0x0006000003157984 */ /* 0x000fe80000000800 */
[----:B------:R-:W0:Y:S01]  /*04b0*/  LDS.128 R8, [R5+0x30] ;  /* 0x0000300005087984 */ /* 0x000e220000000c00 */
[----:B-1----:R-:W-:-:S03]  /*04c0*/  FFMA R27, R12, R23, R27 ;  /* 0x000000170c1b7223 */ /* 0x002fc6000000001b */
[----:B------:R-:W1:Y:S01]  /*04d0*/  LDS R23, [R3+0x700] ;  /* 0x0007000003177984 */ /* 0x000e620000000800 */
[----:B------:R-:W-:-:S03]  /*04e0*/  FFMA R22, R22, R13, R27 ;  /* 0x0000000d16167223 */ /* 0x000fc6000000001b */
[----:B------:R-:W3:Y:S01]  /*04f0*/  LDS R24, [R3+0x780] ;  /* 0x0007800003187984 */ /* 0x000ee20000000800 */
[----:B--2---:R-:W-:-:S03]  /*0500*/  FFMA R25, R25, R14, R22 ;  /* 0x0000000e19197223 */ /* 0x004fc60000000016 */
[----:B------:R-:W-:Y:S01]  /*0510*/  LDS R22, [R3+0x880] ;  /* 0x0008800003167984 */ /* 0x000fe20000000800 */
[----:B------:R-:W-:-:S03]  /*0520*/  FFMA R27, R26, R15, R25 ;  /* 0x0000000f1a1b7223 */ /* 0x000fc60000000019 */
[----:B------:R-:W-:Y:S04]  /*0530*/  LDS R25, [R3+0x800] ;  /* 0x0008000003197984 */ /* 0x000fe80000000800 */
[----:B------:R-:W2:Y:S04]  /*0540*/  LDS.128 R12, [R5+0x40] ;  /* 0x00004000050c7984 */ /* 0x000ea80000000c00 */
[----:B------:R-:W-:Y:S01]  /*0550*/  LDS R26, [R3+0x980] ;  /* 0x00098000031a7984 */ /* 0x000fe20000000800 */
[----:B0-----:R-:W-:-:S03]  /*0560*/  FFMA R27, R8, R21, R27 ;  /* 0x00000015081b7223 */ /* 0x001fc6000000001b */
[----:B------:R-:W0:Y:S01]  /*0570*/  LDS R21, [R3+0x900] ;  /* 0x0009000003157984 */ /* 0x000e220000000800 */
[----:B------:R-:W-:-:S04]  /*0580*/  FFMA R20, R20, R9, R27 ;  /* 0x0000000914147223 */ /* 0x000fc8000000001b */
[----:B-1----:R-:W-:Y:S02]  /*0590*/  FFMA R23, R23, R10, R20 ;  /* 0x0000000a17177223 */ /* 0x002fe40000000014 */
[----:B------:R-:W-:Y:S02]  /*05a0*/  LDS R20, [R3+0xa80] ;  /* 0x000a800003147984 */ /* 0x000fe40000000800 */
[----:B---3--:R-:W-:Y:S02]  /*05b0*/  FFMA R27, R24, R11, R23 ;  /* 0x0000000b181b7223 */ /* 0x008fe40000000017 */
[----:B------:R-:W-:Y:S04]  /*05c0*/  LDS R23, [R3+0xa00] ;  /* 0x000a000003177984 */ /* 0x000fe80000000800 */
[----:B------:R-:W1:Y:S01]  /*05d0*/  LDS.128 R8, [R5+0x50] ;  /* 0x0000500005087984 */ /* 0x000e620000000c00 */
[----:B--2---:R-:W-:-:S03]  /*05e0*/  FFMA R27, R12, R25, R27 ;  /* 0x000000190c1b7223 */ /* 0x004fc6000000001b */
[----:B------:R-:W2:Y:S01]  /*05f0*/  LDS R25, [R3+0xb00] ;  /* 0x000b000003197984 */ /* 0x000ea20000000800 */
[----:B------:R-:W-:-:S03]  /*0600*/  FFMA R12, R22, R13, R27 ;  /* 0x0000000d160c7223 */ /* 0x000fc6000000001b */
[----:B------:R-:W3:Y:S04]  /*0610*/  LDS R22, [R3+0xb80] ;  /* 0x000b800003167984 */ /* 0x000ee80000000800 */
[----:B------:R-:W-:Y:S01]  /*0620*/  LDS R24, [R3+0xc80] ;  /* 0x000c800003187984 */ /* 0x000fe20000000800 */
[----:B0-----:R-:W-:-:S04]  /*0630*/  FFMA R21, R21, R14, R12 ;  /* 0x0000000e15157223 */ /* 0x001fc8000000000c */
[----:B------:R-:W-:Y:S02]  /*0640*/  FFMA R27, R26, R15, R21 ;  /* 0x0000000f1a1b7223 */ /* 0x000fe40000000015 */
[----:B------:R-:W-:Y:S04]  /*0650*/  LDS R21, [R3+0xc00] ;  /* 0x000c000003157984 */ /* 0x000fe80000000800 */
[----:B------:R-:W0:Y:S01]  /*0660*/  LDS.128 R12, [R5+0x60] ;  /* 0x00006000050c7984 */ /* 0x000e220000000c00 */
[----:B-1----:R-:W-:-:S04]  /*0670*/  FFMA R23, R8, R23, R27 ;  /* 0x0000001708177223 */ /* 0x002fc8000000001b */
[----:B------:R-:W-:Y:S02]  /*0680*/  FFMA R20, R20, R9, R23 ;  /* 0x0000000914147223 */ /* 0x000fe40000000017 */
[----:B------:R-:W1:Y:S02]  /*0690*/  LDS R23, [R3+0xd00] ;  /* 0x000d000003177984 */ /* 0x000e640000000800 */
[----:B--2---:R-:W-:Y:S02]  /*06a0*/  FFMA R25, R25, R10, R20 ;  /* 0x0000000a19197223 */ /* 0x004fe40000000014 */
[----:B------:R-:W2:Y:S02]  /*06b0*/  LDS R20, [R3+0xd80] ;  /* 0x000d800003147984 */ /* 0x000ea40000000800 */
[----:B---3--:R-:W-:Y:S02]  /*06c0*/  FFMA R27, R22, R11, R25 ;  /* 0x0000000b161b7223 */ /* 0x008fe40000000019 */
[----:B------:R-:W-:Y:S04]  /*06d0*/  LDS R25, [R3+0xe00] ;  /* 0x000e000003197984 */ /* 0x000fe80000000800 */
[----:B------:R-:W3:Y:S04]  /*06e0*/  LDS.128 R8, [R5+0x70] ;  /* 0x0000700005087984 */ /* 0x000ee80000000c00 */
[----:B------:R-:W4:Y:S01]  /*06f0*/  LDS R22, [R3+0xe80] ;  /* 0x000e800003167984 */ /* 0x000f220000000800 */
[----:B0-----:R-:W-:-:S03]  /*0700*/  FFMA R27, R12, R21, R27 ;  /* 0x000000150c1b7223 */ /* 0x001fc6000000001b */
[----:B------:R-:W0:Y:S04]  /*0710*/  LDS R21, [R3+0xf00] ;  /* 0x000f000003157984 */ /* 0x000e280000000800 */
[----:B------:R-:W5:Y:S01]  /*0720*/  LDS R12, [R3+0xf80] ;  /* 0x000f8000030c7984 */ /* 0x000f620000000800 */
[----:B------:R-:W-:-:S04]  /*0730*/  FFMA R24, R24, R13, R27 ;  /* 0x0000000d18187223 */ /* 0x000fc8000000001b */
[----:B-1----:R-:W-:-:S04]  /*0740*/  FFMA R23, R23, R14, R24 ;  /* 0x0000000e17177223 */ /* 0x002fc80000000018 */
[----:B--2---:R-:W-:-:S04]  /*0750*/  FFMA R15, R20, R15, R23 ;  /* 0x0000000f140f7223 */ /* 0x004fc80000000017 */
[----:B---3--:R-:W-:-:S04]  /*0760*/  FFMA R15, R8, R25, R15 ;  /* 0x00000019080f7223 */ /* 0x008fc8000000000f */
[----:B----4-:R-:W-:Y:S01]  /*0770*/  FFMA R22, R22, R9, R15 ;  /* 0x0000000916167223 */ /* 0x010fe2000000000f */
[----:B------:R-:W-:Y:S02]  /*0780*/  IADD3 R16, PT, PT, R16, 0x20, RZ ;  /* 0x0000002010107810 */ /* 0x000fe40007ffe0ff */
[----:B------:R-:W-:Y:S02]  /*0790*/  IADD3 R6, PT, PT, R6, 0x20, RZ ;  /* 0x0000002006067810 */ /* 0x000fe40007ffe0ff */
[----:B------:R-:W-:Y:S01]  /*07a0*/  LEA R7, R0, R7, 0x5 ;  /* 0x0000000700077211 */ /* 0x000fe200078e28ff */
[----:B0-----:R-:W-:-:S04]  /*07b0*/  FFMA R21, R21, R10, R22 ;  /* 0x0000000a15157223 */ /* 0x001fc80000000016 */
[----:B-----5:R-:W-:Y:S01]  /*07c0*/  FFMA R21, R12, R11, R21 ;  /* 0x0000000b0c157223 */ /* 0x020fe20000000015 */
[----:B------:R-:W-:Y:S06]  /*07d0*/  BAR.SYNC.DEFER_BLOCKING 0x0 ;  /* 0x0000000000007b1d */ /* 0x000fec0000010000 */
[----:B------:R-:W-:Y:S05]  /*07e0*/  BRA.U UP0, `(.L_x_1) ;  /* 0xfffffff900847547 */ /* 0x000fea000b83ffff */
.L_x_0:
[----:B------:R-:W0:Y:S01]  /*07f0*/  LDCU UR4, c[0x0][0x398] ;  /* 0x00007300ff0477ac */ /* 0x000e220008000800 */
[----:B------:R-:W-:-:S04]  /*0800*/  ISETP.GE.AND P0, PT, R19, UR14, PT ;  /* 0x0000000e13007c0c */ /* 0x000fc8000bf06270 */
[----:B0-----:R-:W-:-:S13]  /*0810*/  ISETP.GE.OR P0, PT, R18, UR4, P0 ;  /* 0x0000000412007c0c */ /* 0x001fda0008706670 */
[----:B------:R-:W-:Y:S05]  /*0820*/  @P0 EXIT ;  /* 0x000000000000094d */ /* 0x000fea0003800000 */
[----:B------:R-:W0:Y:S01]  /*0830*/  LDC.64 R2, c[0x0][0x390] ;  /* 0x0000e400ff027b82 */ /* 0x000e220000000a00 */
[----:B------:R-:W-:-:S04]  /*0840*/  IMAD R19, R18, UR14, R19 ;  /* 0x0000000e12137c24 */ /* 0x000fc8000f8e0213 */
[----:B0-----:R-:W-:-:S05]  /*0850*/  IMAD.WIDE R2, R19, 0x4, R2 ;  /* 0x0000000413027825 */ /* 0x001fca00078e0202 */
[----:B------:R-:W-:Y:S01]  /*0860*/  STG.E desc[UR8][R2.64], R21 ;  /* 0x0000001502007986 */ /* 0x000fe2000c101908 */
[----:B------:R-:W-:Y:S05]  /*0870*/  EXIT ;  /* 0x000000000000794d */ /* 0x000fea0003800000 */
.L_x_2:
[----:B------:R-:W-:-:S00]  /*0880*/  BRA `(.L_x_2) ;  /* 0xfffffffc00fc7947 */ /* 0x000fc0000383ffff */
[----:B------:R-:W-:-:S00]  /*0890*/  NOP ;  /* 0x0000000000007918 */ /* 0x000fc00000000000 */
        /* <DEDUP_REMOVED lines=14> */
.L_x_3:


//--------------------- .nv.shared._Z20matrixMultiplyKernelPfS_S_iii --------------------------
	.section	.nv.shared._Z20matrixMultiplyKernelPfS_S_iii,"aw",@nobits
	.sectionflags	@""
	.align	4
.nv.shared._Z20matrixMultiplyKernelPfS_S_iii:
	.zero		9216


//--------------------- .nv.shared.reserved.0     --------------------------
	.section	.nv.shared.reserved.0,"aw",@nobits
	.weak		__nv_reservedSMEM_offset_0_alias
	.size		__nv_reservedSMEM_offset_0_alias, 0, 64
	.other		__nv_reservedSMEM_offset_0_alias,@"STO_CUDA_RESERVED_SHARED STV_DEFAULT"
__nv_reservedSMEM_offset_0_alias:
	.zero		0
	.zero		64


//--------------------- .nv.constant0._Z20matrixMultiplyKernelPfS_S_iii --------------------------
	.section	.nv.constant0._Z20matrixMultiplyKernelPfS_S_iii,"a",@progbits
	.sectionflags	@""
	.align	4
.nv.constant0._Z20matrixMultiplyKernelPfS_S_iii:
	.zero		932


//--------------------- SYMBOLS --------------------------

	.type		.nv.reservedSmem.offset0,@object
	.size		.nv.reservedSmem.offset0,0x4
	.type		.nv.reservedSmem.cap,@object
	.size		.nv.reservedSmem.cap,0x4
